	.headerflags	@"EF_CUDA_TEXMODE_UNIFIED EF_CUDA_64BIT_ADDRESS EF_CUDA_ACCELERATORS EF_CUDA_SM90 EF_CUDA_VIRTUAL_SM(EF_CUDA_SM90)"
	.elftype	@"ET_EXEC"


//--------------------- .nv.info                  --------------------------
	.section	.nv.info,"",@"SHT_CUDA_INFO"
	.align	4


	//----- nvinfo : EIATTR_REGCOUNT
	.align		4
        /*0000*/ 	.byte	0x04, 0x2f
        /*0002*/ 	.short	(.L_3 - .L_2)
	.align		4
.L_2:
        /*0004*/ 	.word	index@(triton_poi_fused__native_batch_norm_legit_no_training_leaky_relu_2)
        /*0008*/ 	.word	0x00000010


	//----- nvinfo : EIATTR_MIN_STACK_SIZE
	.align		4
.L_3:
        /*000c*/ 	.byte	0x04, 0x12
        /*000e*/ 	.short	(.L_5 - .L_4)
	.align		4
.L_4:
        /*0010*/ 	.word	index@(triton_poi_fused__native_batch_norm_legit_no_training_leaky_relu_2)
        /*0014*/ 	.word	0x00000000


	//----- nvinfo : EIATTR_FRAME_SIZE
	.align		4
.L_5:
        /*0018*/ 	.byte	0x04, 0x11
        /*001a*/ 	.short	(.L_7 - .L_6)
	.align		4
.L_6:
        /*001c*/ 	.word	index@(triton_poi_fused__native_batch_norm_legit_no_training_leaky_relu_2)
        /*0020*/ 	.word	0x00000000


	//----- nvinfo : EIATTR_MIN_STACK_SIZE
	.align		4
.L_7:
        /*0024*/ 	.byte	0x04, 0x12
        /*0026*/ 	.short	(.L_9 - .L_8)
	.align		4
.L_8:
        /*0028*/ 	.word	index@(triton_poi_fused__native_batch_norm_legit_no_training_leaky_relu_2)
        /*002c*/ 	.word	0x00000000
.L_9:


//--------------------- .nv.info.triton_poi_fused__native_batch_norm_legit_no_training_leaky_relu_2 --------------------------
	.section	.nv.info.triton_poi_fused__native_batch_norm_legit_no_training_leaky_relu_2,"",@"SHT_CUDA_INFO"
	.sectionflags	@""
	.align	4


	//----- nvinfo : EIATTR_CUDA_API_VERSION
	.align		4
        /*0000*/ 	.byte	0x04, 0x37
        /*0002*/ 	.short	(.L_11 - .L_10)
.L_10:
        /*0004*/ 	.word	0x0000007c


	//----- nvinfo : EIATTR_KPARAM_INFO
	.align		4
.L_11:
        /*0008*/ 	.byte	0x04, 0x17
        /*000a*/ 	.short	(.L_13 - .L_12)
.L_12:
        /*000c*/ 	.word	0x00000000
        /*0010*/ 	.short	0x0006
        /*0012*/ 	.short	0x0030
        /*0014*/ 	.byte	0x00, 0xf0, 0x11, 0x00


	//----- nvinfo : EIATTR_KPARAM_INFO
	.align		4
.L_13:
        /*0018*/ 	.byte	0x04, 0x17
        /*001a*/ 	.short	(.L_15 - .L_14)
.L_14:
        /*001c*/ 	.word	0x00000000
        /*0020*/ 	.short	0x0005
        /*0022*/ 	.short	0x0028
        /*0024*/ 	.byte	0x00, 0xf4, 0x21, 0x00


	//----- nvinfo : EIATTR_KPARAM_INFO
	.align		4
.L_15:
        /*0028*/ 	.byte	0x04, 0x17
        /*002a*/ 	.short	(.L_17 - .L_16)
.L_16:
        /*002c*/ 	.word	0x00000000
        /*0030*/ 	.short	0x0004
        /*0032*/ 	.short	0x0020
        /*0034*/ 	.byte	0x00, 0xf4, 0x21, 0x00


	//----- nvinfo : EIATTR_KPARAM_INFO
	.align		4
.L_17:
        /*0038*/ 	.byte	0x04, 0x17
        /*003a*/ 	.short	(.L_19 - .L_18)
.L_18:
        /*003c*/ 	.word	0x00000000
        /*0040*/ 	.short	0x0003
        /*0042*/ 	.short	0x0018
        /*0044*/ 	.byte	0x00, 0xf4, 0x21, 0x00


	//----- nvinfo : EIATTR_KPARAM_INFO
	.align		4
.L_19:
        /*0048*/ 	.byte	0x04, 0x17
        /*004a*/ 	.short	(.L_21 - .L_20)
.L_20:
        /*004c*/ 	.word	0x00000000
        /*0050*/ 	.short	0x0002
        /*0052*/ 	.short	0x0010
        /*0054*/ 	.byte	0x00, 0xf4, 0x21, 0x00


	//----- nvinfo : EIATTR_KPARAM_INFO
	.align		4
.L_21:
        /*0058*/ 	.byte	0x04, 0x17
        /*005a*/ 	.short	(.L_23 - .L_22)
.L_22:
        /*005c*/ 	.word	0x00000000
        /*0060*/ 	.short	0x0001
        /*0062*/ 	.short	0x0008
        /*0064*/ 	.byte	0x00, 0xf4, 0x21, 0x00


	//----- nvinfo : EIATTR_KPARAM_INFO
	.align		4
.L_23:
        /*0068*/ 	.byte	0x04, 0x17
        /*006a*/ 	.short	(.L_25 - .L_24)
.L_24:
        /*006c*/ 	.word	0x00000000
        /*0070*/ 	.short	0x0000
        /*0072*/ 	.short	0x0000
        /*0074*/ 	.byte	0x00, 0xf4, 0x21, 0x00


	//----- nvinfo : EIATTR_SPARSE_MMA_MASK
	.align		4
.L_25:
        /*0078*/ 	.byte	0x03, 0x50
        /*007a*/ 	.short	0x0000


	//----- nvinfo : EIATTR_MAXREG_COUNT
	.align		4
        /*007c*/ 	.byte	0x03, 0x1b
        /*007e*/ 	.short	0x00ff


	//----- nvinfo : EIATTR_EXIT_INSTR_OFFSETS
	.align		4
        /*0080*/ 	.byte	0x04, 0x1c
        /*0082*/ 	.short	(.L_27 - .L_26)


	//   ....[0]....
.L_26:
        /*0084*/ 	.word	0x00000350


	//----- nvinfo : EIATTR_REQNTID
	.align		4
.L_27:
        /*0088*/ 	.byte	0x04, 0x10
        /*008a*/ 	.short	(.L_29 - .L_28)
.L_28:
        /*008c*/ 	.word	0x00000080
        /*0090*/ 	.word	0x00000001
        /*0094*/ 	.word	0x00000001


	//----- nvinfo : EIATTR_CBANK_PARAM_SIZE
	.align		4
.L_29:
        /*0098*/ 	.byte	0x03, 0x19
        /*009a*/ 	.short	0x0034


	//----- nvinfo : EIATTR_PARAM_CBANK
	.align		4
        /*009c*/ 	.byte	0x04, 0x0a
        /*009e*/ 	.short	(.L_31 - .L_30)
	.align		4
.L_30:
        /*00a0*/ 	.word	index@(.nv.constant0.triton_poi_fused__native_batch_norm_legit_no_training_leaky_relu_2)
        /*00a4*/ 	.short	0x0210
        /*00a6*/ 	.short	0x0034


	//----- nvinfo : EIATTR_SW_WAR
	.align		4
.L_31:
        /*00a8*/ 	.byte	0x04, 0x36
        /*00aa*/ 	.short	(.L_33 - .L_32)
.L_32:
        /*00ac*/ 	.word	0x00000008
.L_33:


//--------------------- .nv.callgraph             --------------------------
	.section	.nv.callgraph,"",@"SHT_CUDA_CALLGRAPH"
	.align	4
	.sectionentsize	8
	.align		4
        /*0000*/ 	.word	0x00000000
	.align		4
        /*0004*/ 	.word	0xffffffff
	.align		4
        /*0008*/ 	.word	0x00000000
	.align		4
        /*000c*/ 	.word	0xfffffffe
	.align		4
        /*0010*/ 	.word	0x00000000
	.align		4
        /*0014*/ 	.word	0xfffffffd
	.align		4
        /*0018*/ 	.word	0x00000000
	.align		4
        /*001c*/ 	.word	0xfffffffc


//--------------------- .nv.constant4             --------------------------
	.section	.nv.constant4,"a",@progbits
	.align	8
	.align		8
.nv.constant4:
        /*0000*/ 	.dword	_$_str
	.align		8
        /*0008*/ 	.dword	_$_str_$_2


//--------------------- .text.triton_poi_fused__native_batch_norm_legit_no_training_leaky_relu_2 --------------------------
	.section	.text.triton_poi_fused__native_batch_norm_legit_no_training_leaky_relu_2,"ax",@progbits
	.align	128
        .global         triton_poi_fused__native_batch_norm_legit_no_training_leaky_relu_2
        .type           triton_poi_fused__native_batch_norm_legit_no_training_leaky_relu_2,@function
        .size           triton_poi_fused__native_batch_norm_legit_no_training_leaky_relu_2,(.L_x_1 - triton_poi_fused__native_batch_norm_legit_no_training_leaky_relu_2)
        .other          triton_poi_fused__native_batch_norm_legit_no_training_leaky_relu_2,@"STO_CUDA_ENTRY STV_DEFAULT"
triton_poi_fused__native_batch_norm_legit_no_training_leaky_relu_2:
.text.triton_poi_fused__native_batch_norm_legit_no_training_leaky_relu_2:
[----:B------:R-:W-:Y:S01]  /*0000*/  LDC R1, c[0x0][0x28] ;  /* 0x00000a00ff017b82 */ /* 0x000fe20000000800 */
[----:B------:R-:W1:Y:S07]  /*0010*/  S2R R0, SR_TID.X ;  /* 0x0000000000007919 */ /* 0x000e6e0000002100 */
[----:B------:R-:W2:Y:S01]  /*0020*/  LDC.64 R6, c[0x0][0x228] ;  /* 0x00008a00ff067b82 */ /* 0x000ea20000000a00 */
[----:B------:R-:W-:Y:S01]  /*0030*/  ULDC.64 UR4, c[0x0][0x208] ;  /* 0x0000820000047ab9 */ /* 0x000fe20000000a00 */
[----:B------:R-:W3:Y:S06]  /*0040*/  S2R R5, SR_CTAID.X ;  /* 0x0000000000057919 */ /* 0x000eec0000002500 */
[----:B------:R-:W4:Y:S08]  /*0050*/  LDC.64 R8, c[0x0][0x230] ;  /* 0x00008c00ff087b82 */ /* 0x000f300000000a00 */
[----:B------:R-:W5:Y:S01]  /*0060*/  LDC.64 R10, c[0x0][0x238] ;  /* 0x00008e00ff0a7b82 */ /* 0x000f620000000a00 */
[----:B-1----:R-:W-:-:S02]  /*0070*/  SHF.L.U32 R0, R0, 0x1, RZ ;  /* 0x0000000100007819 */ /* 0x002fc400000006ff */
[----:B---3--:R-:W-:Y:S02]  /*0080*/  SHF.R.S32.HI R3, RZ, 0x17, R5 ;  /* 0x00000017ff037819 */ /* 0x008fe40000011405 */
[----:B------:R-:W-:Y:S02]  /*0090*/  LOP3.LUT R0, R0, 0xfe, RZ, 0xc0, !PT ;  /* 0x000000fe00007812 */ /* 0x000fe400078ec0ff */
[----:B------:R-:W-:Y:S02]  /*00a0*/  SGXT R3, R3, 0x1 ;  /* 0x000000010303781a */ /* 0x000fe40000000200 */
[----:B------:R-:W-:Y:S02]  /*00b0*/  LEA R0, R5, R0, 0x8 ;  /* 0x0000000005007211 */ /* 0x000fe400078e40ff */
[----:B------:R-:W1:Y:S02]  /*00c0*/  LDC.64 R4, c[0x0][0x220] ;  /* 0x00008800ff047b82 */ /* 0x000e640000000a00 */
[----:B------:R-:W-:-:S04]  /*00d0*/  LEA.HI R3, R3, R0, RZ, 0x6 ;  /* 0x0000000003037211 */ /* 0x000fc800078f30ff */
[----:B------:R-:W-:-:S04]  /*00e0*/  SHF.R.S32.HI R3, RZ, 0x6, R3 ;  /* 0x00000006ff037819 */ /* 0x000fc80000011403 */
[----:B------:R-:W-:-:S04]  /*00f0*/  LEA.HI R2, R3, R3, RZ, 0x4 ;  /* 0x0000000303027211 */ /* 0x000fc800078f20ff */
[----:B------:R-:W-:-:S04]  /*0100*/  LOP3.LUT R2, R2, 0xfffffff0, RZ, 0xc0, !PT ;  /* 0xfffffff002027812 */ /* 0x000fc800078ec0ff */
[----:B------:R-:W-:Y:S02]  /*0110*/  IADD3 R13, R3, -R2, RZ ;  /* 0x80000002030d7210 */ /* 0x000fe40007ffe0ff */
[----:B------:R-:W3:Y:S03]  /*0120*/  LDC.64 R2, c[0x0][0x218] ;  /* 0x00008600ff027b82 */ /* 0x000ee60000000a00 */
[----:B--2---:R-:W-:-:S06]  /*0130*/  IMAD.WIDE R6, R13, 0x4, R6 ;  /* 0x000000040d067825 */ /* 0x004fcc00078e0206 */
[----:B------:R-:W2:Y:S01]  /*0140*/  LDG.E.EL R6, desc[UR4][R6.64] ;  /* 0x0000000406067981 */ /* 0x000ea2000c2e1900 */
[----:B-1----:R-:W-:-:S06]  /*0150*/  IMAD.WIDE R4, R13, 0x4, R4 ;  /* 0x000000040d047825 */ /* 0x002fcc00078e0204 */
[----:B------:R-:W2:Y:S01]  /*0160*/  LDG.E.EL R4, desc[UR4][R4.64] ;  /* 0x0000000404047981 */ /* 0x000ea2000c2e1900 */
[----:B---3--:R-:W-:-:S06]  /*0170*/  IMAD.WIDE R2, R0, 0x4, R2 ;  /* 0x0000000400027825 */ /* 0x008fcc00078e0202 */
[----:B------:R-:W3:Y:S01]  /*0180*/  LDG.E.64 R2, desc[UR4][R2.64] ;  /* 0x0000000402027981 */ /* 0x000ee2000c1e1b00 */
[----:B----4-:R-:W-:-:S04]  /*0190*/  IMAD.WIDE R8, R13, 0x4, R8 ;  /* 0x000000040d087825 */ /* 0x010fc800078e0208 */
[----:B-----5:R-:W-:Y:S02]  /*01a0*/  IMAD.WIDE R10, R13, 0x4, R10 ;  /* 0x000000040d0a7825 */ /* 0x020fe400078e020a */
[----:B------:R-:W4:Y:S04]  /*01b0*/  LDG.E.EL R8, desc[UR4][R8.64] ;  /* 0x0000000408087981 */ /* 0x000f28000c2e1900 */
[----:B------:R-:W4:Y:S01]  /*01c0*/  LDG.E.EL R11, desc[UR4][R10.64] ;  /* 0x000000040a0b7981 */ /* 0x000f22000c2e1900 */
[----:B------:R-:W-:Y:S01]  /*01d0*/  HFMA2.MMA R12, -RZ, RZ, 1.625, 0 ;  /* 0x3e800000ff0c7435 */ /* 0x000fe200000001ff */
[----:B--2---:R-:W-:-:S04]  /*01e0*/  FADD R6, R6, 9.9999997473787516356e-06 ;  /* 0x3727c5ac06067421 */ /* 0x004fc80000000000 */
[----:B------:R-:W1:Y:S02]  /*01f0*/  MUFU.SQRT R7, R6 ;  /* 0x0000000600077308 */ /* 0x000e640000002000 */
[C---:B-1----:R-:W-:Y:S02]  /*0200*/  FSETP.GT.AND P0, PT, R7.reuse, 8.50705917302346158658e+37, PT ;  /* 0x7e8000000700780b */ /* 0x042fe40003f04000 */
[----:B------:R-:W-:-:S11]  /*0210*/  FSETP.GEU.AND P1, PT, R7, 1.175494350822287508e-38, PT ;  /* 0x008000000700780b */ /* 0x000fd60003f2e000 */
[----:B------:R-:W-:-:S04]  /*0220*/  @P0 FMUL R7, R7, 0.25 ;  /* 0x3e80000007070820 */ /* 0x000fc80000400000 */
[----:B------:R-:W-:-:S06]  /*0230*/  @!P1 FMUL R7, R7, 16777216 ;  /* 0x4b80000007079820 */ /* 0x000fcc0000400000 */
[----:B------:R-:W1:Y:S01]  /*0240*/  MUFU.RCP R7, R7 ;  /* 0x0000000700077308 */ /* 0x000e620000001000 */
[----:B------:R-:W-:Y:S01]  /*0250*/  FSEL R12, R12, 1, P0 ;  /* 0x3f8000000c0c7808 */ /* 0x000fe20000000000 */
[----:B---3--:R-:W-:-:S04]  /*0260*/  FADD R5, R3, -R4 ;  /* 0x8000000403057221 */ /* 0x008fc80000000000 */
[----:B------:R-:W-:Y:S01]  /*0270*/  @!P1 FMUL R12, R12, 16777216 ;  /* 0x4b8000000c0c9820 */ /* 0x000fe20000400000 */
[----:B------:R-:W-:Y:S02]  /*0280*/  FADD R4, R2, -R4 ;  /* 0x8000000402047221 */ /* 0x000fe40000000000 */
[----:B------:R-:W2:Y:S01]  /*0290*/  LDC.64 R2, c[0x0][0x210] ;  /* 0x00008400ff027b82 */ /* 0x000ea20000000a00 */
[----:B-1----:R-:W-:-:S04]  /*02a0*/  FMUL R12, R7, R12 ;  /* 0x0000000c070c7220 */ /* 0x002fc80000400000 */
[-C--:B------:R-:W-:Y:S01]  /*02b0*/  FMUL R4, R4, R12.reuse ;  /* 0x0000000c04047220 */ /* 0x080fe20000400000 */
[----:B------:R-:W-:-:S03]  /*02c0*/  FMUL R12, R5, R12 ;  /* 0x0000000c050c7220 */ /* 0x000fc60000400000 */
[C-C-:B----4-:R-:W-:Y:S01]  /*02d0*/  FFMA R4, R8.reuse, R4, R11.reuse ;  /* 0x0000000408047223 */ /* 0x150fe2000000000b */
[----:B------:R-:W-:-:S04]  /*02e0*/  FFMA R5, R8, R12, R11 ;  /* 0x0000000c08057223 */ /* 0x000fc8000000000b */
[----:B------:R-:W-:Y:S02]  /*02f0*/  FSETP.GT.AND P0, PT, R4, RZ, PT ;  /* 0x000000ff0400720b */ /* 0x000fe40003f04000 */
[----:B------:R-:W-:Y:S01]  /*0300*/  FSETP.GT.AND P1, PT, R5, RZ, PT ;  /* 0x000000ff0500720b */ /* 0x000fe20003f24000 */
[----:B--2---:R-:W-:-:S10]  /*0310*/  IMAD.WIDE R2, R0, 0x4, R2 ;  /* 0x0000000400027825 */ /* 0x004fd400078e0202 */
[----:B------:R-:W-:Y:S02]  /*0320*/  @!P0 FMUL R4, R4, 0.20000000298023223877 ;  /* 0x3e4ccccd04048820 */ /* 0x000fe40000400000 */
[----:B------:R-:W-:-:S05]  /*0330*/  @!P1 FMUL R5, R5, 0.20000000298023223877 ;  /* 0x3e4ccccd05059820 */ /* 0x000fca0000400000 */
[----:B------:R-:W-:Y:S01]  /*0340*/  STG.E.64 desc[UR4][R2.64], R4 ;  /* 0x0000000402007986 */ /* 0x000fe2000c101b04 */
[----:B------:R-:W-:Y:S05]  /*0350*/  EXIT ;  /* 0x000000000000794d */ /* 0x000fea0003800000 */
.L_x_0:
[----:B------:R-:W-:-:S00]  /*0360*/  BRA `(.L_x_0) ;  /* 0xfffffffc00fc7947 */ /* 0x000fc0000383ffff */
[----:B------:R-:W-:-:S00]  /*0370*/  NOP ;  /* 0x0000000000007918 */ /* 0x000fc00000000000 */
        /* <DEDUP_REMOVED lines=8> */
.L_x_1:


//--------------------- .nv.global.init           --------------------------
	.section	.nv.global.init,"aw",@progbits
.nv.global.init:
	.type		_$_str,@object
	.size		_$_str,(_$_str_$_2 - _$_str)
_$_str:
        /*0000*/ 	.byte	0x5f, 0x5f, 0x43, 0x55, 0x44, 0x41, 0x5f, 0x46, 0x54, 0x5a, 0x00
	.type		_$_str_$_2,@object
	.size		_$_str_$_2,(.L_1 - _$_str_$_2)
_$_str_$_2:
        /*000b*/ 	.byte	0x5f, 0x5f, 0x43, 0x55, 0x44, 0x41, 0x5f, 0x50, 0x52, 0x45, 0x43, 0x5f, 0x53, 0x51, 0x52, 0x54
        /*001b*/ 	.byte	0x00
.L_1:


//--------------------- .nv.constant0.triton_poi_fused__native_batch_norm_legit_no_training_leaky_relu_2 --------------------------
	.section	.nv.constant0.triton_poi_fused__native_batch_norm_legit_no_training_leaky_relu_2,"a",@progbits
	.sectionflags	@""
	.align	4
.nv.constant0.triton_poi_fused__native_batch_norm_legit_no_training_leaky_relu_2:
	.zero		580
